//
// Generated by NVIDIA NVVM Compiler
//
// Compiler Build ID: CL-36424714
// Cuda compilation tools, release 13.0, V13.0.88
// Based on NVVM 20.0.0
//

.version 9.0
.target sm_100
.address_size 64

	// .globl	_Z17naiveMatMulKernelPKfS0_Pfi
.extern .shared .align 16 .b8 s_data[];

.visible .entry _Z17naiveMatMulKernelPKfS0_Pfi(
	.param .u64 .ptr .align 1 _Z17naiveMatMulKernelPKfS0_Pfi_param_0,
	.param .u64 .ptr .align 1 _Z17naiveMatMulKernelPKfS0_Pfi_param_1,
	.param .u64 .ptr .align 1 _Z17naiveMatMulKernelPKfS0_Pfi_param_2,
	.param .u32 _Z17naiveMatMulKernelPKfS0_Pfi_param_3
)
{
	.reg .pred 	%p<10>;
	.reg .b32 	%r<40>;
	.reg .b32 	%f<67>;
	.reg .b64 	%rd<67>;

	ld.param.u64 	%rd14, [_Z17naiveMatMulKernelPKfS0_Pfi_param_0];
	ld.param.u64 	%rd15, [_Z17naiveMatMulKernelPKfS0_Pfi_param_1];
	ld.param.u32 	%r18, [_Z17naiveMatMulKernelPKfS0_Pfi_param_3];
	cvta.to.global.u64 	%rd1, %rd15;
	cvta.to.global.u64 	%rd2, %rd14;
	mov.u32 	%r19, %ctaid.y;
	mov.u32 	%r20, %ntid.y;
	mov.u32 	%r21, %tid.y;
	mad.lo.s32 	%r1, %r19, %r20, %r21;
	mov.u32 	%r22, %ctaid.x;
	mov.u32 	%r23, %ntid.x;
	mov.u32 	%r24, %tid.x;
	mad.lo.s32 	%r2, %r22, %r23, %r24;
	max.s32 	%r25, %r1, %r2;
	setp.ge.s32 	%p1, %r25, %r18;
	@%p1 bra 	$L__BB0_13;
	mul.lo.s32 	%r3, %r18, %r1;
	and.b32  	%r4, %r18, 7;
	setp.lt.u32 	%p2, %r18, 8;
	mov.f32 	%f66, 0f00000000;
	mov.b32 	%r38, 0;
	@%p2 bra 	$L__BB0_4;
	and.b32  	%r38, %r18, 2147483640;
	neg.s32 	%r36, %r38;
	mul.wide.s32 	%rd16, %r18, 4;
	add.s64 	%rd3, %rd1, %rd16;
	shl.b32 	%r7, %r18, 3;
	mul.wide.s32 	%rd17, %r18, 8;
	add.s64 	%rd4, %rd1, %rd17;
	mul.wide.s32 	%rd18, %r18, 12;
	add.s64 	%rd5, %rd1, %rd18;
	mul.wide.s32 	%rd19, %r18, 16;
	add.s64 	%rd6, %rd1, %rd19;
	mul.wide.s32 	%rd20, %r18, 20;
	add.s64 	%rd7, %rd1, %rd20;
	mul.wide.s32 	%rd21, %r18, 24;
	add.s64 	%rd8, %rd1, %rd21;
	mul.wide.s32 	%rd22, %r18, 28;
	add.s64 	%rd9, %rd1, %rd22;
	mul.wide.u32 	%rd23, %r3, 4;
	add.s64 	%rd24, %rd23, %rd2;
	add.s64 	%rd66, %rd24, 16;
	mov.f32 	%f66, 0f00000000;
	mov.u32 	%r35, %r2;
$L__BB0_3:
	.pragma "nounroll";
	mul.wide.s32 	%rd25, %r35, 4;
	add.s64 	%rd26, %rd3, %rd25;
	add.s64 	%rd27, %rd4, %rd25;
	add.s64 	%rd28, %rd5, %rd25;
	add.s64 	%rd29, %rd6, %rd25;
	add.s64 	%rd30, %rd7, %rd25;
	add.s64 	%rd31, %rd8, %rd25;
	add.s64 	%rd32, %rd9, %rd25;
	add.s64 	%rd33, %rd1, %rd25;
	ld.global.f32 	%f16, [%rd66+-16];
	ld.global.f32 	%f17, [%rd33];
	fma.rn.f32 	%f18, %f16, %f17, %f66;
	ld.global.f32 	%f19, [%rd66+-12];
	ld.global.f32 	%f20, [%rd26];
	fma.rn.f32 	%f21, %f19, %f20, %f18;
	ld.global.f32 	%f22, [%rd66+-8];
	ld.global.f32 	%f23, [%rd27];
	fma.rn.f32 	%f24, %f22, %f23, %f21;
	ld.global.f32 	%f25, [%rd66+-4];
	ld.global.f32 	%f26, [%rd28];
	fma.rn.f32 	%f27, %f25, %f26, %f24;
	ld.global.f32 	%f28, [%rd66];
	ld.global.f32 	%f29, [%rd29];
	fma.rn.f32 	%f30, %f28, %f29, %f27;
	ld.global.f32 	%f31, [%rd66+4];
	ld.global.f32 	%f32, [%rd30];
	fma.rn.f32 	%f33, %f31, %f32, %f30;
	ld.global.f32 	%f34, [%rd66+8];
	ld.global.f32 	%f35, [%rd31];
	fma.rn.f32 	%f36, %f34, %f35, %f33;
	ld.global.f32 	%f37, [%rd66+12];
	ld.global.f32 	%f38, [%rd32];
	fma.rn.f32 	%f66, %f37, %f38, %f36;
	add.s32 	%r36, %r36, 8;
	add.s32 	%r35, %r35, %r7;
	add.s64 	%rd66, %rd66, 32;
	setp.ne.s32 	%p3, %r36, 0;
	@%p3 bra 	$L__BB0_3;
$L__BB0_4:
	setp.eq.s32 	%p4, %r4, 0;
	@%p4 bra 	$L__BB0_12;
	and.b32  	%r13, %r18, 3;
	setp.lt.u32 	%p5, %r4, 4;
	@%p5 bra 	$L__BB0_7;
	add.s32 	%r27, %r38, %r3;
	mul.wide.u32 	%rd34, %r27, 4;
	add.s64 	%rd35, %rd2, %rd34;
	ld.global.f32 	%f40, [%rd35];
	mad.lo.s32 	%r28, %r38, %r18, %r2;
	mul.wide.s32 	%rd36, %r28, 4;
	add.s64 	%rd37, %rd1, %rd36;
	ld.global.f32 	%f41, [%rd37];
	fma.rn.f32 	%f42, %f40, %f41, %f66;
	cvt.u64.u32 	%rd38, %r3;
	cvt.u64.u32 	%rd39, %r38;
	add.s64 	%rd40, %rd39, %rd38;
	shl.b64 	%rd41, %rd40, 2;
	add.s64 	%rd42, %rd2, %rd41;
	ld.global.f32 	%f43, [%rd42+4];
	mul.wide.s32 	%rd43, %r18, 4;
	add.s64 	%rd44, %rd37, %rd43;
	ld.global.f32 	%f44, [%rd44];
	fma.rn.f32 	%f45, %f43, %f44, %f42;
	ld.global.f32 	%f46, [%rd42+8];
	add.s64 	%rd45, %rd44, %rd43;
	ld.global.f32 	%f47, [%rd45];
	fma.rn.f32 	%f48, %f46, %f47, %f45;
	ld.global.f32 	%f49, [%rd42+12];
	add.s64 	%rd46, %rd45, %rd43;
	ld.global.f32 	%f50, [%rd46];
	fma.rn.f32 	%f66, %f49, %f50, %f48;
	add.s32 	%r38, %r38, 4;
$L__BB0_7:
	setp.eq.s32 	%p6, %r13, 0;
	@%p6 bra 	$L__BB0_12;
	setp.eq.s32 	%p7, %r13, 1;
	@%p7 bra 	$L__BB0_10;
	add.s32 	%r29, %r38, %r3;
	mul.wide.u32 	%rd47, %r29, 4;
	add.s64 	%rd48, %rd2, %rd47;
	ld.global.f32 	%f52, [%rd48];
	mad.lo.s32 	%r30, %r38, %r18, %r2;
	mul.wide.s32 	%rd49, %r30, 4;
	add.s64 	%rd50, %rd1, %rd49;
	ld.global.f32 	%f53, [%rd50];
	fma.rn.f32 	%f54, %f52, %f53, %f66;
	cvt.u64.u32 	%rd51, %r3;
	cvt.u64.u32 	%rd52, %r38;
	add.s64 	%rd53, %rd52, %rd51;
	shl.b64 	%rd54, %rd53, 2;
	add.s64 	%rd55, %rd2, %rd54;
	ld.global.f32 	%f55, [%rd55+4];
	mul.wide.s32 	%rd56, %r18, 4;
	add.s64 	%rd57, %rd50, %rd56;
	ld.global.f32 	%f56, [%rd57];
	fma.rn.f32 	%f66, %f55, %f56, %f54;
	add.s32 	%r38, %r38, 2;
$L__BB0_10:
	and.b32  	%r31, %r18, 1;
	setp.eq.b32 	%p8, %r31, 1;
	not.pred 	%p9, %p8;
	@%p9 bra 	$L__BB0_12;
	add.s32 	%r32, %r38, %r3;
	mul.wide.u32 	%rd58, %r32, 4;
	add.s64 	%rd59, %rd2, %rd58;
	ld.global.f32 	%f57, [%rd59];
	mad.lo.s32 	%r33, %r38, %r18, %r2;
	mul.wide.s32 	%rd60, %r33, 4;
	add.s64 	%rd61, %rd1, %rd60;
	ld.global.f32 	%f58, [%rd61];
	fma.rn.f32 	%f66, %f57, %f58, %f66;
$L__BB0_12:
	ld.param.u64 	%rd65, [_Z17naiveMatMulKernelPKfS0_Pfi_param_2];
	add.s32 	%r34, %r3, %r2;
	cvta.to.global.u64 	%rd62, %rd65;
	mul.wide.s32 	%rd63, %r34, 4;
	add.s64 	%rd64, %rd62, %rd63;
	st.global.f32 	[%rd64], %f66;
$L__BB0_13:
	ret;

}
	// .globl	_Z17tiledMatMulKernelPKfS0_Pfi
.visible .entry _Z17tiledMatMulKernelPKfS0_Pfi(
	.param .u64 .ptr .align 1 _Z17tiledMatMulKernelPKfS0_Pfi_param_0,
	.param .u64 .ptr .align 1 _Z17tiledMatMulKernelPKfS0_Pfi_param_1,
	.param .u64 .ptr .align 1 _Z17tiledMatMulKernelPKfS0_Pfi_param_2,
	.param .u32 _Z17tiledMatMulKernelPKfS0_Pfi_param_3
)
{
	.reg .pred 	%p<8>;
	.reg .b32 	%r<45>;
	.reg .b32 	%f<63>;
	.reg .b64 	%rd<13>;

	ld.param.u64 	%rd3, [_Z17tiledMatMulKernelPKfS0_Pfi_param_0];
	ld.param.u64 	%rd4, [_Z17tiledMatMulKernelPKfS0_Pfi_param_1];
	ld.param.u64 	%rd5, [_Z17tiledMatMulKernelPKfS0_Pfi_param_2];
	ld.param.u32 	%r23, [_Z17tiledMatMulKernelPKfS0_Pfi_param_3];
	mov.u32 	%r40, %tid.x;
	mov.u32 	%r42, %tid.y;
	mov.u32 	%r24, %ctaid.y;
	shl.b32 	%r25, %r24, 4;
	add.s32 	%r3, %r25, %r42;
	mov.u32 	%r26, %ctaid.x;
	shl.b32 	%r4, %r26, 4;
	add.s32 	%r5, %r4, %r40;
	setp.lt.s32 	%p1, %r23, 1;
	mov.f32 	%f62, 0f00000000;
	@%p1 bra 	$L__BB1_7;
	add.s32 	%r27, %r23, 15;
	shr.u32 	%r28, %r27, 4;
	shl.b32 	%r29, %r42, 4;
	add.s32 	%r30, %r29, %r40;
	shl.b32 	%r31, %r30, 2;
	mov.u32 	%r32, s_data;
	add.s32 	%r6, %r32, %r31;
	shl.b32 	%r33, %r42, 6;
	add.s32 	%r7, %r32, %r33;
	shl.b32 	%r34, %r40, 2;
	add.s32 	%r35, %r32, %r34;
	add.s32 	%r8, %r35, 1024;
	neg.s32 	%r44, %r28;
	mad.lo.s32 	%r36, %r42, %r23, %r40;
	add.s32 	%r43, %r36, %r4;
	shl.b32 	%r11, %r23, 4;
	mad.lo.s32 	%r41, %r23, %r3, %r40;
	cvta.to.global.u64 	%rd1, %rd3;
	cvta.to.global.u64 	%rd2, %rd4;
	mov.f32 	%f62, 0f00000000;
$L__BB1_2:
	setp.ge.u32 	%p2, %r3, %r23;
	setp.ge.s32 	%p3, %r40, %r23;
	mov.f32 	%f60, 0f00000000;
	or.pred  	%p4, %p2, %p3;
	@%p4 bra 	$L__BB1_4;
	mul.wide.u32 	%rd6, %r41, 4;
	add.s64 	%rd7, %rd1, %rd6;
	ld.global.f32 	%f60, [%rd7];
$L__BB1_4:
	st.shared.f32 	[%r6], %f60;
	mov.f32 	%f61, 0f00000000;
	max.s32 	%r37, %r5, %r42;
	setp.ge.s32 	%p5, %r37, %r23;
	@%p5 bra 	$L__BB1_6;
	mul.wide.s32 	%rd8, %r43, 4;
	add.s64 	%rd9, %rd2, %rd8;
	ld.global.f32 	%f61, [%rd9];
$L__BB1_6:
	st.shared.f32 	[%r6+1024], %f61;
	bar.sync 	0;
	ld.shared.v4.f32 	{%f12, %f13, %f14, %f15}, [%r7];
	ld.shared.f32 	%f16, [%r8];
	fma.rn.f32 	%f17, %f12, %f16, %f62;
	ld.shared.f32 	%f18, [%r8+64];
	fma.rn.f32 	%f19, %f13, %f18, %f17;
	ld.shared.f32 	%f20, [%r8+128];
	fma.rn.f32 	%f21, %f14, %f20, %f19;
	ld.shared.f32 	%f22, [%r8+192];
	fma.rn.f32 	%f23, %f15, %f22, %f21;
	ld.shared.v4.f32 	{%f24, %f25, %f26, %f27}, [%r7+16];
	ld.shared.f32 	%f28, [%r8+256];
	fma.rn.f32 	%f29, %f24, %f28, %f23;
	ld.shared.f32 	%f30, [%r8+320];
	fma.rn.f32 	%f31, %f25, %f30, %f29;
	ld.shared.f32 	%f32, [%r8+384];
	fma.rn.f32 	%f33, %f26, %f32, %f31;
	ld.shared.f32 	%f34, [%r8+448];
	fma.rn.f32 	%f35, %f27, %f34, %f33;
	ld.shared.v4.f32 	{%f36, %f37, %f38, %f39}, [%r7+32];
	ld.shared.f32 	%f40, [%r8+512];
	fma.rn.f32 	%f41, %f36, %f40, %f35;
	ld.shared.f32 	%f42, [%r8+576];
	fma.rn.f32 	%f43, %f37, %f42, %f41;
	ld.shared.f32 	%f44, [%r8+640];
	fma.rn.f32 	%f45, %f38, %f44, %f43;
	ld.shared.f32 	%f46, [%r8+704];
	fma.rn.f32 	%f47, %f39, %f46, %f45;
	ld.shared.v4.f32 	{%f48, %f49, %f50, %f51}, [%r7+48];
	ld.shared.f32 	%f52, [%r8+768];
	fma.rn.f32 	%f53, %f48, %f52, %f47;
	ld.shared.f32 	%f54, [%r8+832];
	fma.rn.f32 	%f55, %f49, %f54, %f53;
	ld.shared.f32 	%f56, [%r8+896];
	fma.rn.f32 	%f57, %f50, %f56, %f55;
	ld.shared.f32 	%f58, [%r8+960];
	fma.rn.f32 	%f62, %f51, %f58, %f57;
	bar.sync 	0;
	add.s32 	%r44, %r44, 1;
	setp.ne.s32 	%p6, %r44, 0;
	add.s32 	%r43, %r43, %r11;
	add.s32 	%r42, %r42, 16;
	add.s32 	%r41, %r41, 16;
	add.s32 	%r40, %r40, 16;
	@%p6 bra 	$L__BB1_2;
$L__BB1_7:
	max.s32 	%r38, %r3, %r5;
	setp.ge.s32 	%p7, %r38, %r23;
	@%p7 bra 	$L__BB1_9;
	mad.lo.s32 	%r39, %r23, %r3, %r5;
	cvta.to.global.u64 	%rd10, %rd5;
	mul.wide.s32 	%rd11, %r39, 4;
	add.s64 	%rd12, %rd10, %rd11;
	st.global.f32 	[%rd12], %f62;
$L__BB1_9:
	ret;

}


// ===== COMPILED SASS (sm_100) =====

	.target	sm_100

	.elftype	@"ET_EXEC"


//--------------------- .note.nv.tkinfo           --------------------------
	.section	.note.nv.tkinfo,"",@"SHT_NOTE"
	.sectionflags	@"SHF_NOTE_NV_TKINFO"
	.tkinfo
        /*0018*/ 	.word	0x00000002
        /*0030*/ 	.string	""
        /*0030*/ 	.string	"ptxas"
        /*0030*/ 	.string	"Cuda compilation tools, release 13.0, V13.0.88"
        /*0030*/ 	.string	"Build cuda_13.0.r13.0/compiler.36424714_0"
        /*0030*/ 	.string	"-arch sm_100 -m 64 "



//--------------------- .note.nv.cuinfo           --------------------------
	.section	.note.nv.cuinfo,"",@"SHT_NOTE"
	.sectionflags	@"SHF_NOTE_NV_CUINFO"
        /*0018*/ 	.short	0x0002
        /*001a*/ 	.short	0x0064
        /*001c*/ 	.short	0x0082
	.zero		2


//--------------------- .nv.info                  --------------------------
	.section	.nv.info,"",@"SHT_CUDA_INFO"
	.align	4


	//----- nvinfo : EIATTR_REGCOUNT
	.align		4
        /*0000*/ 	.byte	0x04, 0x2f
        /*0002*/ 	.short	(.L_1 - .L_0)
	.align		4
.L_0:
        /*0004*/ 	.word	index@(_Z17naiveMatMulKernelPKfS0_Pfi)
        /*0008*/ 	.word	0x0000001e


	//----- nvinfo : EIATTR_FRAME_SIZE
	.align		4
.L_1:
        /*000c*/ 	.byte	0x04, 0x11
        /*000e*/ 	.short	(.L_3 - .L_2)
	.align		4
.L_2:
        /*0010*/ 	.word	index@(_Z17naiveMatMulKernelPKfS0_Pfi)
        /*0014*/ 	.word	0x00000000


	//----- nvinfo : EIATTR_REGCOUNT
	.align		4
.L_3:
        /*0018*/ 	.byte	0x04, 0x2f
        /*001a*/ 	.short	(.L_5 - .L_4)
	.align		4
.L_4:
        /*001c*/ 	.word	index@(_Z17tiledMatMulKernelPKfS0_Pfi)
        /*0020*/ 	.word	0x00000020


	//----- nvinfo : EIATTR_FRAME_SIZE
	.align		4
.L_5:
        /*0024*/ 	.byte	0x04, 0x11
        /*0026*/ 	.short	(.L_7 - .L_6)
	.align		4
.L_6:
        /*0028*/ 	.word	index@(_Z17tiledMatMulKernelPKfS0_Pfi)
        /*002c*/ 	.word	0x00000000


	//----- nvinfo : EIATTR_MIN_STACK_SIZE
	.align		4
.L_7:
        /*0030*/ 	.byte	0x04, 0x12
        /*0032*/ 	.short	(.L_9 - .L_8)
	.align		4
.L_8:
        /*0034*/ 	.word	index@(_Z17tiledMatMulKernelPKfS0_Pfi)
        /*0038*/ 	.word	0x00000000


	//----- nvinfo : EIATTR_MIN_STACK_SIZE
	.align		4
.L_9:
        /*003c*/ 	.byte	0x04, 0x12
        /*003e*/ 	.short	(.L_11 - .L_10)
	.align		4
.L_10:
        /*0040*/ 	.word	index@(_Z17naiveMatMulKernelPKfS0_Pfi)
        /*0044*/ 	.word	0x00000000
.L_11:


//--------------------- .nv.compat                --------------------------
	.section	.nv.compat,"",@"SHT_CUDA_COMPAT_INFO"
	.align	4
        /*0000*/ 	.byte	0x02, 0x09, 0x00, 0x00, 0x02, 0x02, 0x01, 0x00, 0x02, 0x05, 0x05, 0x00, 0x03, 0x07, 0x01, 0x01
        /*0010*/ 	.byte	0x02, 0x03, 0x00, 0x00, 0x02, 0x06, 0x01, 0x00, 0x04, 0x0b, 0x08, 0x00, 0x09, 0x00, 0x00, 0x00
        /*0020*/ 	.byte	0x00, 0x00, 0x00, 0x00


//--------------------- .nv.info._Z17tiledMatMulKernelPKfS0_Pfi --------------------------
	.section	.nv.info._Z17tiledMatMulKernelPKfS0_Pfi,"",@"SHT_CUDA_INFO"
	.sectionflags	@""
	.align	4


	//----- nvinfo : EIATTR_CUDA_API_VERSION
	.align		4
        /*0000*/ 	.byte	0x04, 0x37
        /*0002*/ 	.short	(.L_13 - .L_12)
.L_12:
        /*0004*/ 	.word	0x00000082


	//----- nvinfo : EIATTR_KPARAM_INFO
	.align		4
.L_13:
        /*0008*/ 	.byte	0x04, 0x17
        /*000a*/ 	.short	(.L_15 - .L_14)
.L_14:
        /*000c*/ 	.word	0x00000000
        /*0010*/ 	.short	0x0003
        /*0012*/ 	.short	0x0018
        /*0014*/ 	.byte	0x00, 0xf0, 0x11, 0x00


	//----- nvinfo : EIATTR_KPARAM_INFO
	.align		4
.L_15:
        /*0018*/ 	.byte	0x04, 0x17
        /*001a*/ 	.short	(.L_17 - .L_16)
.L_16:
        /*001c*/ 	.word	0x00000000
        /*0020*/ 	.short	0x0002
        /*0022*/ 	.short	0x0010
        /*0024*/ 	.byte	0x00, 0xf5, 0x21, 0x00


	//----- nvinfo : EIATTR_KPARAM_INFO
	.align		4
.L_17:
        /*0028*/ 	.byte	0x04, 0x17
        /*002a*/ 	.short	(.L_19 - .L_18)
.L_18:
        /*002c*/ 	.word	0x00000000
        /*0030*/ 	.short	0x0001
        /*0032*/ 	.short	0x0008
        /*0034*/ 	.byte	0x00, 0xf5, 0x21, 0x00


	//----- nvinfo : EIATTR_KPARAM_INFO
	.align		4
.L_19:
        /*0038*/ 	.byte	0x04, 0x17
        /*003a*/ 	.short	(.L_21 - .L_20)
.L_20:
        /*003c*/ 	.word	0x00000000
        /*0040*/ 	.short	0x0000
        /*0042*/ 	.short	0x0000
        /*0044*/ 	.byte	0x00, 0xf5, 0x21, 0x00


	//----- nvinfo : EIATTR_SPARSE_MMA_MASK
	.align		4
.L_21:
        /*0048*/ 	.byte	0x03, 0x50
        /*004a*/ 	.short	0x0000


	//----- nvinfo : EIATTR_MAXREG_COUNT
	.align		4
        /*004c*/ 	.byte	0x03, 0x1b
        /*004e*/ 	.short	0x00ff


	//----- nvinfo : EIATTR_NUM_BARRIERS
	.align		4
        /*0050*/ 	.byte	0x02, 0x4c
        /*0052*/ 	.byte	0x01
	.zero		1


	//----- nvinfo : EIATTR_MERCURY_ISA_VERSION
	.align		4
        /*0054*/ 	.byte	0x03, 0x5f
        /*0056*/ 	.short	0x0101


	//----- nvinfo : EIATTR_VRC_CTA_INIT_COUNT
	.align		4
        /*0058*/ 	.byte	0x02, 0x4a
	.zero		1
	.zero		1


	//----- nvinfo : EIATTR_EXIT_INSTR_OFFSETS
	.align		4
        /*005c*/ 	.byte	0x04, 0x1c
        /*005e*/ 	.short	(.L_23 - .L_22)


	//   ....[0]....
.L_22:
        /*0060*/ 	.word	0x000005a0


	//   ....[1]....
        /*0064*/ 	.word	0x000005f0


	//----- nvinfo : EIATTR_CBANK_PARAM_SIZE
	.align		4
.L_23:
        /*0068*/ 	.byte	0x03, 0x19
        /*006a*/ 	.short	0x001c


	//----- nvinfo : EIATTR_PARAM_CBANK
	.align		4
        /*006c*/ 	.byte	0x04, 0x0a
        /*006e*/ 	.short	(.L_25 - .L_24)
	.align		4
.L_24:
        /*0070*/ 	.word	index@(.nv.constant0._Z17tiledMatMulKernelPKfS0_Pfi)
        /*0074*/ 	.short	0x0380
        /*0076*/ 	.short	0x001c


	//----- nvinfo : EIATTR_SW_WAR
	.align		4
.L_25:
        /*0078*/ 	.byte	0x04, 0x36
        /*007a*/ 	.short	(.L_27 - .L_26)
.L_26:
        /*007c*/ 	.word	0x00000008
.L_27:


//--------------------- .nv.info._Z17naiveMatMulKernelPKfS0_Pfi --------------------------
	.section	.nv.info._Z17naiveMatMulKernelPKfS0_Pfi,"",@"SHT_CUDA_INFO"
	.sectionflags	@""
	.align	4


	//----- nvinfo : EIATTR_CUDA_API_VERSION
	.align		4
        /*0000*/ 	.byte	0x04, 0x37
        /*0002*/ 	.short	(.L_29 - .L_28)
.L_28:
        /*0004*/ 	.word	0x00000082


	//----- nvinfo : EIATTR_KPARAM_INFO
	.align		4
.L_29:
        /*0008*/ 	.byte	0x04, 0x17
        /*000a*/ 	.short	(.L_31 - .L_30)
.L_30:
        /*000c*/ 	.word	0x00000000
        /*0010*/ 	.short	0x0003
        /*0012*/ 	.short	0x0018
        /*0014*/ 	.byte	0x00, 0xf0, 0x11, 0x00


	//----- nvinfo : EIATTR_KPARAM_INFO
	.align		4
.L_31:
        /*0018*/ 	.byte	0x04, 0x17
        /*001a*/ 	.short	(.L_33 - .L_32)
.L_32:
        /*001c*/ 	.word	0x00000000
        /*0020*/ 	.short	0x0002
        /*0022*/ 	.short	0x0010
        /*0024*/ 	.byte	0x00, 0xf5, 0x21, 0x00


	//----- nvinfo : EIATTR_KPARAM_INFO
	.align		4
.L_33:
        /*0028*/ 	.byte	0x04, 0x17
        /*002a*/ 	.short	(.L_35 - .L_34)
.L_34:
        /*002c*/ 	.word	0x00000000
        /*0030*/ 	.short	0x0001
        /*0032*/ 	.short	0x0008
        /*0034*/ 	.byte	0x00, 0xf5, 0x21, 0x00


	//----- nvinfo : EIATTR_KPARAM_INFO
	.align		4
.L_35:
        /*0038*/ 	.byte	0x04, 0x17
        /*003a*/ 	.short	(.L_37 - .L_36)
.L_36:
        /*003c*/ 	.word	0x00000000
        /*0040*/ 	.short	0x0000
        /*0042*/ 	.short	0x0000
        /*0044*/ 	.byte	0x00, 0xf5, 0x21, 0x00


	//----- nvinfo : EIATTR_SPARSE_MMA_MASK
	.align		4
.L_37:
        /*0048*/ 	.byte	0x03, 0x50
        /*004a*/ 	.short	0x0000


	//----- nvinfo : EIATTR_MAXREG_COUNT
	.align		4
        /*004c*/ 	.byte	0x03, 0x1b
        /*004e*/ 	.short	0x00ff


	//----- nvinfo : EIATTR_MERCURY_ISA_VERSION
	.align		4
        /*0050*/ 	.byte	0x03, 0x5f
        /*0052*/ 	.short	0x0101


	//----- nvinfo : EIATTR_VRC_CTA_INIT_COUNT
	.align		4
        /*0054*/ 	.byte	0x02, 0x4a
	.zero		1
	.zero		1


	//----- nvinfo : EIATTR_EXIT_INSTR_OFFSETS
	.align		4
        /*0058*/ 	.byte	0x04, 0x1c
        /*005a*/ 	.short	(.L_39 - .L_38)


	//   ....[0]....
.L_38:
        /*005c*/ 	.word	0x000000c0


	//   ....[1]....
        /*0060*/ 	.word	0x00000a90


	//----- nvinfo : EIATTR_CBANK_PARAM_SIZE
	.align		4
.L_39:
        /*0064*/ 	.byte	0x03, 0x19
        /*0066*/ 	.short	0x001c


	//----- nvinfo : EIATTR_PARAM_CBANK
	.align		4
        /*0068*/ 	.byte	0x04, 0x0a
        /*006a*/ 	.short	(.L_41 - .L_40)
	.align		4
.L_40:
        /*006c*/ 	.word	index@(.nv.constant0._Z17naiveMatMulKernelPKfS0_Pfi)
        /*0070*/ 	.short	0x0380
        /*0072*/ 	.short	0x001c


	//----- nvinfo : EIATTR_SW_WAR
	.align		4
.L_41:
        /*0074*/ 	.byte	0x04, 0x36
        /*0076*/ 	.short	(.L_43 - .L_42)
.L_42:
        /*0078*/ 	.word	0x00000008
.L_43:


//--------------------- .nv.callgraph             --------------------------
	.section	.nv.callgraph,"",@"SHT_CUDA_CALLGRAPH"
	.align	4
	.sectionentsize	8
	.align		4
        /*0000*/ 	.word	0x00000000
	.align		4
        /*0004*/ 	.word	0xffffffff
	.align		4
        /*0008*/ 	.word	0x00000000
	.align		4
        /*000c*/ 	.word	0xfffffffe
	.align		4
        /*0010*/ 	.word	0x00000000
	.align		4
        /*0014*/ 	.word	0xfffffffd
	.align		4
        /*0018*/ 	.word	0x00000000
	.align		4
        /*001c*/ 	.word	0xfffffffc


//--------------------- .text._Z17tiledMatMulKernelPKfS0_Pfi --------------------------
	.section	.text._Z17tiledMatMulKernelPKfS0_Pfi,"ax",@progbits
	.align	128
        .global         _Z17tiledMatMulKernelPKfS0_Pfi
        .type           _Z17tiledMatMulKernelPKfS0_Pfi,@function
        .size           _Z17tiledMatMulKernelPKfS0_Pfi,(.L_x_8 - _Z17tiledMatMulKernelPKfS0_Pfi)
        .other          _Z17tiledMatMulKernelPKfS0_Pfi,@"STO_CUDA_ENTRY STV_DEFAULT"
_Z17tiledMatMulKernelPKfS0_Pfi:
.text._Z17tiledMatMulKernelPKfS0_Pfi:
[----:B------:R-:W-:Y:S01]  /*0000*/  LDC R1, c[0x0][0x37c] ;  /* 0x0000df00ff017b82 */ /* 0x000fe20000000800 */
[----:B------:R-:W0:Y:S01]  /*0010*/  LDCU UR4, c[0x0][0x398] ;  /* 0x00007300ff0477ac */ /* 0x000e220008000800 */
[----:B------:R-:W1:Y:S01]  /*0020*/  S2R R3, SR_TID.Y ;  /* 0x0000000000037919 */ /* 0x000e620000002200 */
[----:B------:R-:W-:Y:S01]  /*0030*/  HFMA2 R21, -RZ, RZ, 0, 0 ;  /* 0x00000000ff157431 */ /* 0x000fe200000001ff */
[----:B------:R-:W2:Y:S01]  /*0040*/  LDCU.64 UR6, c[0x0][0x358] ;  /* 0x00006b00ff0677ac */ /* 0x000ea20008000a00 */
[----:B------:R-:W1:Y:S01]  /*0050*/  S2R R2, SR_CTAID.Y ;  /* 0x0000000000027919 */ /* 0x000e620000002600 */
[----:B------:R-:W3:Y:S01]  /*0060*/  S2R R12, SR_TID.X ;  /* 0x00000000000c7919 */ /* 0x000ee20000002100 */
[----:B------:R-:W3:Y:S01]  /*0070*/  S2R R5, SR_CTAID.X ;  /* 0x0000000000057919 */ /* 0x000ee20000002500 */
[----:B0-----:R-:W-:-:S04]  /*0080*/  MOV R0, UR4 ;  /* 0x0000000400007c02 */ /* 0x001fc80008000f00 */
[----:B------:R-:W-:Y:S02]  /*0090*/  ISETP.GE.AND P0, PT, R0, 0x1, PT ;  /* 0x000000010000780c */ /* 0x000fe40003f06270 */
[----:B-1----:R-:W-:Y:S02]  /*00a0*/  LEA R13, R2, R3, 0x4 ;  /* 0x00000003020d7211 */ /* 0x002fe400078e20ff */
[----:B---3--:R-:W-:-:S09]  /*00b0*/  LEA R2, R5, R12, 0x4 ;  /* 0x0000000c05027211 */ /* 0x008fd200078e20ff */
[----:B--2---:R-:W-:Y:S05]  /*00c0*/  @!P0 BRA `(.L_x_0) ;  /* 0x00000004002c8947 */ /* 0x004fea0003800000 */
[----:B------:R-:W0:Y:S01]  /*00d0*/  S2UR UR5, SR_CgaCtaId ;  /* 0x00000000000579c3 */ /* 0x000e220000008800 */
[----:B------:R-:W-:Y:S01]  /*00e0*/  VIADD R4, R0, 0xf ;  /* 0x0000000f00047836 */ /* 0x000fe20000000000 */
[----:B------:R-:W-:Y:S01]  /*00f0*/  UMOV UR4, 0x400 ;  /* 0x0000040000047882 */ /* 0x000fe20000000000 */
[C-C-:B------:R-:W-:Y:S01]  /*0100*/  IMAD R15, R3.reuse, R0, R12.reuse ;  /* 0x00000000030f7224 */ /* 0x140fe200078e020c */
[----:B------:R-:W-:Y:S01]  /*0110*/  LEA R19, R3, R12, 0x4 ;  /* 0x0000000c03137211 */ /* 0x000fe200078e20ff */
[----:B------:R-:W-:Y:S01]  /*0120*/  IMAD R16, R13, R0, R12 ;  /* 0x000000000d107224 */ /* 0x000fe200078e020c */
[----:B------:R-:W-:Y:S02]  /*0130*/  SHF.R.U32.HI R4, RZ, 0x4, R4 ;  /* 0x00000004ff047819 */ /* 0x000fe40000011604 */
[----:B------:R-:W1:Y:S01]  /*0140*/  LDC R14, c[0x0][0x398] ;  /* 0x0000e600ff0e7b82 */ /* 0x000e620000000800 */
[----:B------:R-:W-:Y:S02]  /*0150*/  LEA R15, R5, R15, 0x4 ;  /* 0x0000000f050f7211 */ /* 0x000fe400078e20ff */
[----:B------:R-:W-:Y:S01]  /*0160*/  MOV R21, RZ ;  /* 0x000000ff00157202 */ /* 0x000fe20000000f00 */
[----:B------:R-:W-:Y:S01]  /*0170*/  IMAD.MOV R18, RZ, RZ, -R4 ;  /* 0x000000ffff127224 */ /* 0x000fe200078e0a04 */
[----:B0-----:R-:W-:-:S06]  /*0180*/  ULEA UR4, UR5, UR4, 0x18 ;  /* 0x0000000405047291 */ /* 0x001fcc000f8ec0ff */
[----:B------:R-:W-:Y:S02]  /*0190*/  LEA R19, R19, UR4, 0x2 ;  /* 0x0000000413137c11 */ /* 0x000fe4000f8e10ff */
[----:B------:R-:W-:Y:S02]  /*01a0*/  LEA R20, R3, UR4, 0x6 ;  /* 0x0000000403147c11 */ /* 0x000fe4000f8e30ff */
[----:B------:R-:W-:-:S07]  /*01b0*/  LEA R17, R12, UR4, 0x2 ;  /* 0x000000040c117c11 */ /* 0x000fce000f8e10ff */
.L_x_1:
[----:B-1----:R-:W-:Y:S01]  /*01c0*/  MOV R0, R14 ;  /* 0x0000000e00007202 */ /* 0x002fe20000000f00 */
[----:B------:R-:W-:Y:S01]  /*01d0*/  HFMA2 R26, -RZ, RZ, 0, 0 ;  /* 0x00000000ff1a7431 */ /* 0x000fe200000001ff */
[----:B------:R-:W-:Y:S02]  /*01e0*/  VIMNMX R5, PT, PT, R2, R3, !PT ;  /* 0x0000000302057248 */ /* 0x000fe40007fe0100 */
[-C--:B------:R-:W-:Y:S02]  /*01f0*/  ISETP.GE.AND P0, PT, R12, R0.reuse, PT ;  /* 0x000000000c00720c */ /* 0x080fe40003f06270 */
[-C--:B------:R-:W-:Y:S02]  /*0200*/  ISETP.GE.AND P1, PT, R5, R0.reuse, PT ;  /* 0x000000000500720c */ /* 0x080fe40003f26270 */
[----:B------:R-:W-:Y:S02]  /*0210*/  ISETP.GE.U32.OR P0, PT, R13, R0, P0 ;  /* 0x000000000d00720c */ /* 0x000fe40000706470 */
[----:B------:R-:W-:-:S09]  /*0220*/  MOV R28, RZ ;  /* 0x000000ff001c7202 */ /* 0x000fd20000000f00 */
[----:B------:R-:W0:Y:S08]  /*0230*/  @!P1 LDC.64 R6, c[0x0][0x388] ;  /* 0x0000e200ff069b82 */ /* 0x000e300000000a00 */
[----:B------:R-:W1:Y:S01]  /*0240*/  @!P0 LDC.64 R4, c[0x0][0x380] ;  /* 0x0000e000ff048b82 */ /* 0x000e620000000a00 */
[----:B0-----:R-:W-:-:S05]  /*0250*/  @!P1 IMAD.WIDE R6, R15, 0x4, R6 ;  /* 0x000000040f069825 */ /* 0x001fca00078e0206 */
[----:B------:R-:W2:Y:S01]  /*0260*/  @!P1 LDG.E R28, desc[UR6][R6.64] ;  /* 0x00000006061c9981 */ /* 0x000ea2000c1e1900 */
[----:B-1----:R-:W-:-:S05]  /*0270*/  @!P0 IMAD.WIDE.U32 R22, R16, 0x4, R4 ;  /* 0x0000000410168825 */ /* 0x002fca00078e0004 */
[----:B------:R-:W3:Y:S01]  /*0280*/  @!P0 LDG.E R26, desc[UR6][R22.64] ;  /* 0x00000006161a8981 */ /* 0x000ee2000c1e1900 */
[----:B------:R-:W-:-:S05]  /*0290*/  VIADD R18, R18, 0x1 ;  /* 0x0000000112127836 */ /* 0x000fca0000000000 */
[----:B------:R-:W-:Y:S02]  /*02a0*/  ISETP.NE.AND P0, PT, R18, RZ, PT ;  /* 0x000000ff1200720c */ /* 0x000fe40003f05270 */
[----:B------:R-:W-:Y:S02]  /*02b0*/  IADD3 R3, PT, PT, R3, 0x10, RZ ;  /* 0x0000001003037810 */ /* 0x000fe40007ffe0ff */
[----:B------:R-:W-:Y:S02]  /*02c0*/  IADD3 R12, PT, PT, R12, 0x10, RZ ;  /* 0x000000100c0c7810 */ /* 0x000fe40007ffe0ff */
[----:B------:R-:W-:Y:S02]  /*02d0*/  LEA R15, R0, R15, 0x4 ;  /* 0x0000000f000f7211 */ /* 0x000fe400078e20ff */
[----:B------:R-:W-:Y:S01]  /*02e0*/  IADD3 R16, PT, PT, R16, 0x10, RZ ;  /* 0x0000001010107810 */ /* 0x000fe20007ffe0ff */
[----:B--2---:R-:W-:Y:S04]  /*02f0*/  STS [R19+0x400], R28 ;  /* 0x0004001c13007388 */ /* 0x004fe80000000800 */
[----:B---3--:R-:W-:Y:S01]  /*0300*/  STS [R19], R26 ;  /* 0x0000001a13007388 */ /* 0x008fe20000000800 */
[----:B------:R-:W-:Y:S06]  /*0310*/  BAR.SYNC.DEFER_BLOCKING 0x0 ;  /* 0x0000000000007b1d */ /* 0x000fec0000010000 */
[----:B------:R-:W-:Y:S04]  /*0320*/  LDS R29, [R17+0x400] ;  /* 0x00040000111d7984 */ /* 0x000fe80000000800 */
[----:B------:R-:W0:Y:S04]  /*0330*/  LDS.128 R8, [R20] ;  /* 0x0000000014087984 */ /* 0x000e280000000c00 */
[----:B------:R-:W1:Y:S04]  /*0340*/  LDS R23, [R17+0x440] ;  /* 0x0004400011177984 */ /* 0x000e680000000800 */
[----:B------:R-:W2:Y:S04]  /*0350*/  LDS R27, [R17+0x480] ;  /* 0x00048000111b7984 */ /* 0x000ea80000000800 */
[----:B------:R-:W3:Y:S04]  /*0360*/  LDS R24, [R17+0x4c0] ;  /* 0x0004c00011187984 */ /* 0x000ee80000000800 */
[----:B------:R-:W-:Y:S04]  /*0370*/  LDS R25, [R17+0x500] ;  /* 0x0005000011197984 */ /* 0x000fe80000000800 */
[----:B------:R-:W4:Y:S04]  /*0380*/  LDS.128 R4, [R20+0x10] ;  /* 0x0000100014047984 */ /* 0x000f280000000c00 */
[----:B------:R-:W5:Y:S04]  /*0390*/  LDS R22, [R17+0x540] ;  /* 0x0005400011167984 */ /* 0x000f680000000800 */
[----:B------:R-:W-:Y:S01]  /*03a0*/  LDS R26, [R17+0x5c0] ;  /* 0x0005c000111a7984 */ /* 0x000fe20000000800 */
[----:B0-----:R-:W-:-:S03]  /*03b0*/  FFMA R8, R8, R29, R21 ;  /* 0x0000001d08087223 */ /* 0x001fc60000000015 */
[----:B------:R-:W-:Y:S01]  /*03c0*/  LDS R21, [R17+0x600] ;  /* 0x0006000011157984 */ /* 0x000fe20000000800 */
[----:B-1----:R-:W-:-:S03]  /*03d0*/  FFMA R9, R9, R23, R8 ;  /* 0x0000001709097223 */ /* 0x002fc60000000008 */
[----:B------:R-:W0:Y:S01]  /*03e0*/  LDS R23, [R17+0x580] ;  /* 0x0005800011177984 */ /* 0x000e220000000800 */
[----:B--2---:R-:W-:-:S04]  /*03f0*/  FFMA R10, R10, R27, R9 ;  /* 0x0000001b0a0a7223 */ /* 0x004fc80000000009 */
[----:B---3--:R-:W-:Y:S02]  /*0400*/  FFMA R27, R11, R24, R10 ;  /* 0x000000180b1b7223 */ /* 0x008fe4000000000a */
[----:B------:R-:W1:Y:S04]  /*0410*/  LDS.128 R8, [R20+0x20] ;  /* 0x0000200014087984 */ /* 0x000e680000000c00 */
[----:B------:R-:W2:Y:S01]  /*0420*/  LDS R24, [R17+0x640] ;  /* 0x0006400011187984 */ /* 0x000ea20000000800 */
[----:B----4-:R-:W-:-:S03]  /*0430*/  FFMA R4, R4, R25, R27 ;  /* 0x0000001904047223 */ /* 0x010fc6000000001b */
[----:B------:R-:W3:Y:S01]  /*0440*/  LDS R25, [R17+0x680] ;  /* 0x0006800011197984 */ /* 0x000ee20000000800 */
[----:B-----5:R-:W-:-:S03]  /*0450*/  FFMA R5, R5, R22, R4 ;  /* 0x0000001605057223 */ /* 0x020fc60000000004 */
[----:B------:R-:W4:Y:S01]  /*0460*/  LDS R22, [R17+0x6c0] ;  /* 0x0006c00011167984 */ /* 0x000f220000000800 */
[----:B0-----:R-:W-:-:S03]  /*0470*/  FFMA R6, R6, R23, R5 ;  /* 0x0000001706067223 */ /* 0x001fc60000000005 */
[----:B------:R-:W-:Y:S01]  /*0480*/  LDS R23, [R17+0x700] ;  /* 0x0007000011177984 */ /* 0x000fe20000000800 */
[----:B------:R-:W-:-:S03]  /*0490*/  FFMA R27, R7, R26, R6 ;  /* 0x0000001a071b7223 */ /* 0x000fc60000000006 */
[----:B------:R-:W0:Y:S01]  /*04a0*/  LDS.128 R4, [R20+0x30] ;  /* 0x0000300014047984 */ /* 0x000e220000000c00 */
[----:B-1----:R-:W-:-:S03]  /*04b0*/  FFMA R26, R8, R21, R27 ;  /* 0x00000015081a7223 */ /* 0x002fc6000000001b */
[----:B------:R-:W1:Y:S04]  /*04c0*/  LDS R8, [R17+0x740] ;  /* 0x0007400011087984 */ /* 0x000e680000000800 */
[----:B------:R-:W5:Y:S01]  /*04d0*/  LDS R21, [R17+0x780] ;  /* 0x0007800011157984 */ /* 0x000f620000000800 */
[----:B--2---:R-:W-:-:S03]  /*04e0*/  FFMA R9, R9, R24, R26 ;  /* 0x0000001809097223 */ /* 0x004fc6000000001a */
[----:B------:R-:W2:Y:S01]  /*04f0*/  LDS R24, [R17+0x7c0] ;  /* 0x0007c00011187984 */ /* 0x000ea20000000800 */
[----:B---3--:R-:W-:-:S04]  /*0500*/  FFMA R10, R10, R25, R9 ;  /* 0x000000190a0a7223 */ /* 0x008fc80000000009 */
[----:B----4-:R-:W-:-:S04]  /*0510*/  FFMA R11, R11, R22, R10 ;  /* 0x000000160b0b7223 */ /* 0x010fc8000000000a */
[----:B0-----:R-:W-:-:S04]  /*0520*/  FFMA R4, R4, R23, R11 ;  /* 0x0000001704047223 */ /* 0x001fc8000000000b */
[----:B-1----:R-:W-:-:S04]  /*0530*/  FFMA R5, R5, R8, R4 ;  /* 0x0000000805057223 */ /* 0x002fc80000000004 */
[----:B-----5:R-:W-:-:S04]  /*0540*/  FFMA R6, R6, R21, R5 ;  /* 0x0000001506067223 */ /* 0x020fc80000000005 */
[----:B--2---:R-:W-:Y:S01]  /*0550*/  FFMA R21, R7, R24, R6 ;  /* 0x0000001807157223 */ /* 0x004fe20000000006 */
[----:B------:R-:W-:Y:S06]  /*0560*/  BAR.SYNC.DEFER_BLOCKING 0x0 ;  /* 0x0000000000007b1d */ /* 0x000fec0000010000 */
[----:B------:R-:W-:Y:S05]  /*0570*/  @P0 BRA `(.L_x_1) ;  /* 0xfffffffc00100947 */ /* 0x000fea000383ffff */
.L_x_0:
[----:B------:R-:W-:-:S04]  /*0580*/  VIMNMX R3, PT, PT, R13, R2, !PT ;  /* 0x000000020d037248 */ /* 0x000fc80007fe0100 */
[----:B------:R-:W-:-:S13]  /*0590*/  ISETP.GE.AND P0, PT, R3, R0, PT ;  /* 0x000000000300720c */ /* 0x000fda0003f06270 */
[----:B------:R-:W-:Y:S05]  /*05a0*/  @P0 EXIT ;  /* 0x000000000000094d */ /* 0x000fea0003800000 */
[----:B------:R-:W0:Y:S01]  /*05b0*/  LDC.64 R4, c[0x0][0x390] ;  /* 0x0000e400ff047b82 */ /* 0x000e220000000a00 */
[----:B------:R-:W-:-:S04]  /*05c0*/  IMAD R3, R13, R0, R2 ;  /* 0x000000000d037224 */ /* 0x000fc800078e0202 */
[----:B0-----:R-:W-:-:S05]  /*05d0*/  IMAD.WIDE R2, R3, 0x4, R4 ;  /* 0x0000000403027825 */ /* 0x001fca00078e0204 */
[----:B------:R-:W-:Y:S01]  /*05e0*/  STG.E desc[UR6][R2.64], R21 ;  /* 0x0000001502007986 */ /* 0x000fe2000c101906 */
[----:B------:R-:W-:Y:S05]  /*05f0*/  EXIT ;  /* 0x000000000000794d */ /* 0x000fea0003800000 */
.L_x_2:
[----:B------:R-:W-:-:S00]  /*0600*/  BRA `(.L_x_2) ;  /* 0xfffffffc00fc7947 */ /* 0x000fc0000383ffff */
[----:B------:R-:W-:-:S00]  /*0610*/  NOP ;  /* 0x0000000000007918 */ /* 0x000fc00000000000 */
        /* <DEDUP_REMOVED lines=14> */
.L_x_8:


//--------------------- .text._Z17naiveMatMulKernelPKfS0_Pfi --------------------------
	.section	.text._Z17naiveMatMulKernelPKfS0_Pfi,"ax",@progbits
	.align	128
        .global         _Z17naiveMatMulKernelPKfS0_Pfi
        .type           _Z17naiveMatMulKernelPKfS0_Pfi,@function
        .size           _Z17naiveMatMulKernelPKfS0_Pfi,(.L_x_9 - _Z17naiveMatMulKernelPKfS0_Pfi)
        .other          _Z17naiveMatMulKernelPKfS0_Pfi,@"STO_CUDA_ENTRY STV_DEFAULT"
_Z17naiveMatMulKernelPKfS0_Pfi:
.text._Z17naiveMatMulKernelPKfS0_Pfi:
[----:B------:R-:W-:Y:S01]  /*0000*/  LDC R1, c[0x0][0x37c] ;  /* 0x0000df00ff017b82 */ /* 0x000fe20000000800 */
[----:B------:R-:W0:Y:S07]  /*0010*/  S2R R0, SR_TID.Y ;  /* 0x0000000000007919 */ /* 0x000e2e0000002200 */
[----:B------:R-:W0:Y:S01]  /*0020*/  S2UR UR4, SR_CTAID.Y ;  /* 0x00000000000479c3 */ /* 0x000e220000002600 */
[----:B------:R-:W1:Y:S01]  /*0030*/  LDCU UR20, c[0x0][0x398] ;  /* 0x00007300ff1477ac */ /* 0x000e620008000800 */
[----:B------:R-:W2:Y:S06]  /*0040*/  S2R R3, SR_TID.X ;  /* 0x0000000000037919 */ /* 0x000eac0000002100 */
[----:B------:R-:W0:Y:S08]  /*0050*/  LDC R13, c[0x0][0x364] ;  /* 0x0000d900ff0d7b82 */ /* 0x000e300000000800 */
[----:B------:R-:W2:Y:S08]  /*0060*/  S2UR UR5, SR_CTAID.X ;  /* 0x00000000000579c3 */ /* 0x000eb00000002500 */
[----:B------:R-:W2:Y:S01]  /*0070*/  LDC R2, c[0x0][0x360] ;  /* 0x0000d800ff027b82 */ /* 0x000ea20000000800 */
[----:B0-----:R-:W-:-:S02]  /*0080*/  IMAD R13, R13, UR4, R0 ;  /* 0x000000040d0d7c24 */ /* 0x001fc4000f8e0200 */
[----:B--2---:R-:W-:-:S05]  /*0090*/  IMAD R0, R2, UR5, R3 ;  /* 0x0000000502007c24 */ /* 0x004fca000f8e0203 */
[----:B------:R-:W-:-:S04]  /*00a0*/  VIMNMX R2, PT, PT, R13, R0, !PT ;  /* 0x000000000d027248 */ /* 0x000fc80007fe0100 */
[----:B-1----:R-:W-:-:S13]  /*00b0*/  ISETP.GE.AND P0, PT, R2, UR20, PT ;  /* 0x0000001402007c0c */ /* 0x002fda000bf06270 */
[----:B------:R-:W-:Y:S05]  /*00c0*/  @P0 EXIT ;  /* 0x000000000000094d */ /* 0x000fea0003800000 */
[----:B------:R-:W-:Y:S01]  /*00d0*/  UISETP.GE.U32.AND UP0, UPT, UR20, 0x8, UPT ;  /* 0x000000081400788c */ /* 0x000fe2000bf06070 */
[----:B------:R-:W-:Y:S02]  /*00e0*/  HFMA2 R12, -RZ, RZ, 0, 0 ;  /* 0x00000000ff0c7431 */ /* 0x000fe400000001ff */
[----:B------:R-:W-:Y:S01]  /*00f0*/  IMAD R13, R13, UR20, RZ ;  /* 0x000000140d0d7c24 */ /* 0x000fe2000f8e02ff */
[----:B------:R-:W-:Y:S01]  /*0100*/  UMOV UR4, URZ ;  /* 0x000000ff00047c82 */ /* 0x000fe20008000000 */
[----:B------:R-:W0:Y:S04]  /*0110*/  LDCU.64 UR18, c[0x0][0x358] ;  /* 0x00006b00ff1277ac */ /* 0x000e280008000a00 */
[----:B------:R-:W-:Y:S05]  /*0120*/  BRA.U !UP0, `(.L_x_3) ;  /* 0x0000000508047547 */ /* 0x000fea000b800000 */
[----:B------:R-:W1:Y:S01]  /*0130*/  LDCU.128 UR24, c[0x0][0x380] ;  /* 0x00007000ff1877ac */ /* 0x000e620008000c00 */
[----:B------:R-:W-:Y:S02]  /*0140*/  MOV R12, RZ ;  /* 0x000000ff000c7202 */ /* 0x000fe40000000f00 */
[----:B------:R-:W-:Y:S01]  /*0150*/  MOV R14, R0 ;  /* 0x00000000000e7202 */ /* 0x000fe20000000f00 */
[----:B------:R-:W-:-:S04]  /*0160*/  ULOP3.LUT UR4, UR20, 0x7ffffff8, URZ, 0xc0, !UPT ;  /* 0x7ffffff814047892 */ /* 0x000fc8000f8ec0ff */
[----:B------:R-:W-:Y:S01]  /*0170*/  UIADD3 UR5, UPT, UPT, -UR4, URZ, URZ ;  /* 0x000000ff04057290 */ /* 0x000fe2000fffe1ff */
[----:B-1----:R-:W-:Y:S01]  /*0180*/  MOV R2, UR24 ;  /* 0x0000001800027c02 */ /* 0x002fe20008000f00 */
[----:B------:R-:W-:Y:S01]  /*0190*/  UIMAD.WIDE UR6, UR20, 0x8, UR26 ;  /* 0x00000008140678a5 */ /* 0x000fe2000f8e021a */
[----:B------:R-:W-:Y:S01]  /*01a0*/  MOV R3, UR25 ;  /* 0x0000001900037c02 */ /* 0x000fe20008000f00 */
[----:B------:R-:W-:Y:S02]  /*01b0*/  UIMAD.WIDE UR8, UR20, 0xc, UR26 ;  /* 0x0000000c140878a5 */ /* 0x000fe4000f8e021a */
[----:B------:R-:W-:Y:S01]  /*01c0*/  UIMAD.WIDE UR10, UR20, 0x10, UR26 ;  /* 0x00000010140a78a5 */ /* 0x000fe2000f8e021a */
[----:B------:R-:W-:Y:S01]  /*01d0*/  IMAD.WIDE.U32 R2, R13, 0x4, R2 ;  /* 0x000000040d027825 */ /* 0x000fe200078e0002 */
[----:B------:R-:W-:Y:S02]  /*01e0*/  UIMAD.WIDE UR12, UR20, 0x14, UR26 ;  /* 0x00000014140c78a5 */ /* 0x000fe4000f8e021a */
[----:B------:R-:W-:Y:S01]  /*01f0*/  UIMAD.WIDE UR14, UR20, 0x18, UR26 ;  /* 0x00000018140e78a5 */ /* 0x000fe2000f8e021a */
[----:B------:R-:W-:Y:S01]  /*0200*/  IADD3 R2, P0, PT, R2, 0x10, RZ ;  /* 0x0000001002027810 */ /* 0x000fe20007f1e0ff */
[----:B------:R-:W-:-:S03]  /*0210*/  UIMAD.WIDE UR16, UR20, 0x1c, UR26 ;  /* 0x0000001c141078a5 */ /* 0x000fc6000f8e021a */
[----:B------:R-:W-:-:S09]  /*0220*/  IADD3.X R3, PT, PT, RZ, R3, RZ, P0, !PT ;  /* 0x00000003ff037210 */ /* 0x000fd200007fe4ff */
.L_x_4:
[----:B------:R-:W-:Y:S01]  /*0230*/  UIMAD.WIDE UR22, UR20, 0x4, UR26 ;  /* 0x00000004141678a5 */ /* 0x000fe2000f8e021a */
[----:B------:R-:W-:Y:S02]  /*0240*/  IMAD.MOV.U32 R23, RZ, RZ, 0x4 ;  /* 0x00000004ff177424 */ /* 0x000fe400078e00ff */
[----:B------:R-:W-:Y:S01]  /*0250*/  HFMA2 R11, -RZ, RZ, 0, 2.384185791015625e-07 ;  /* 0x00000004ff0b7431 */ /* 0x000fe200000001ff */
[----:B------:R-:W-:Y:S01]  /*0260*/  MOV R25, 0x4 ;  /* 0x0000000400197802 */ /* 0x000fe20000000f00 */
[----:B0-----:R-:W2:Y:S01]  /*0270*/  LDG.E R21, desc[UR18][R2.64+-0x10] ;  /* 0xfffff01202157981 */ /* 0x001ea2000c1e1900 */
[C---:B------:R-:W-:Y:S01]  /*0280*/  IMAD.WIDE R22, R14.reuse, R23, UR26 ;  /* 0x0000001a0e167e25 */ /* 0x040fe2000f8e0217 */
[----:B------:R-:W-:Y:S02]  /*0290*/  MOV R8, UR22 ;  /* 0x0000001600087c02 */ /* 0x000fe40008000f00 */
[----:B------:R-:W-:Y:S01]  /*02a0*/  MOV R9, UR23 ;  /* 0x0000001700097c02 */ /* 0x000fe20008000f00 */
[----:B------:R-:W3:Y:S02]  /*02b0*/  LDG.E R19, desc[UR18][R2.64+-0xc] ;  /* 0xfffff41202137981 */ /* 0x000ee4000c1e1900 */
[----:B------:R-:W-:-:S02]  /*02c0*/  IMAD.WIDE R8, R14, 0x4, R8 ;  /* 0x000000040e087825 */ /* 0x000fc400078e0208 */
[----:B------:R-:W2:Y:S01]  /*02d0*/  LDG.E R22, desc[UR18][R22.64] ;  /* 0x0000001216167981 */ /* 0x000ea2000c1e1900 */
[----:B------:R-:W-:Y:S01]  /*02e0*/  MOV R5, 0x4 ;  /* 0x0000000400057802 */ /* 0x000fe20000000f00 */
[C---:B------:R-:W-:Y:S02]  /*02f0*/  IMAD.WIDE R24, R14.reuse, R25, UR6 ;  /* 0x000000060e187e25 */ /* 0x040fe4000f8e0219 */
[----:B------:R0:W3:Y:S02]  /*0300*/  LDG.E R20, desc[UR18][R8.64] ;  /* 0x0000001208147981 */ /* 0x0000e4000c1e1900 */
[----:B------:R-:W-:Y:S02]  /*0310*/  IMAD.WIDE R10, R14, R11, UR8 ;  /* 0x000000080e0a7e25 */ /* 0x000fe4000f8e020b */
[----:B------:R-:W4:Y:S04]  /*0320*/  LDG.E R18, desc[UR18][R24.64] ;  /* 0x0000001218127981 */ /* 0x000f28000c1e1900 */
[----:B------:R-:W4:Y:S01]  /*0330*/  LDG.E R17, desc[UR18][R2.64+-0x8] ;  /* 0xfffff81202117981 */ /* 0x000f22000c1e1900 */
[----:B0-----:R-:W-:-:S02]  /*0340*/  HFMA2 R9, -RZ, RZ, 0, 2.384185791015625e-07 ;  /* 0x00000004ff097431 */ /* 0x001fc400000001ff */
[----:B------:R-:W-:Y:S01]  /*0350*/  IMAD.MOV.U32 R7, RZ, RZ, 0x4 ;  /* 0x00000004ff077424 */ /* 0x000fe200078e00ff */
[----:B------:R0:W5:Y:S01]  /*0360*/  LDG.E R16, desc[UR18][R10.64] ;  /* 0x000000120a107981 */ /* 0x000162000c1e1900 */
[----:B------:R-:W-:-:S03]  /*0370*/  IMAD.WIDE R4, R14, R5, UR10 ;  /* 0x0000000a0e047e25 */ /* 0x000fc6000f8e0205 */
[----:B------:R-:W5:Y:S01]  /*0380*/  LDG.E R15, desc[UR18][R2.64+-0x4] ;  /* 0xfffffc12020f7981 */ /* 0x000f62000c1e1900 */
[C---:B------:R-:W-:Y:S01]  /*0390*/  IMAD.WIDE R6, R14.reuse, R7, UR12 ;  /* 0x0000000c0e067e25 */ /* 0x040fe2000f8e0207 */
[----:B------:R-:W-:Y:S02]  /*03a0*/  MOV R27, 0x4 ;  /* 0x00000004001b7802 */ /* 0x000fe40000000f00 */
[----:B------:R1:W5:Y:S01]  /*03b0*/  LDG.E R4, desc[UR18][R4.64] ;  /* 0x0000001204047981 */ /* 0x000362000c1e1900 */
[----:B------:R-:W-:-:S03]  /*03c0*/  IMAD.WIDE R8, R14, R9, UR14 ;  /* 0x0000000e0e087e25 */ /* 0x000fc6000f8e0209 */
[----:B------:R-:W5:Y:S01]  /*03d0*/  LDG.E R23, desc[UR18][R2.64] ;  /* 0x0000001202177981 */ /* 0x000f62000c1e1900 */
[----:B0-----:R-:W-:-:S03]  /*03e0*/  IMAD.WIDE R10, R14, R27, UR16 ;  /* 0x000000100e0a7e25 */ /* 0x001fc6000f8e021b */
[----:B------:R-:W5:Y:S04]  /*03f0*/  LDG.E R7, desc[UR18][R6.64] ;  /* 0x0000001206077981 */ /* 0x000f68000c1e1900 */
[----:B------:R-:W5:Y:S04]  /*0400*/  LDG.E R24, desc[UR18][R2.64+0x4] ;  /* 0x0000041202187981 */ /* 0x000f68000c1e1900 */
[----:B------:R-:W5:Y:S04]  /*0410*/  LDG.E R8, desc[UR18][R8.64] ;  /* 0x0000001208087981 */ /* 0x000f68000c1e1900 */
[----:B------:R-:W5:Y:S04]  /*0420*/  LDG.E R25, desc[UR18][R2.64+0x8] ;  /* 0x0000081202197981 */ /* 0x000f68000c1e1900 */
[----:B------:R-:W5:Y:S04]  /*0430*/  LDG.E R10, desc[UR18][R10.64] ;  /* 0x000000120a0a7981 */ /* 0x000f68000c1e1900 */
[----:B------:R0:W5:Y:S01]  /*0440*/  LDG.E R27, desc[UR18][R2.64+0xc] ;  /* 0x00000c12021b7981 */ /* 0x000162000c1e1900 */
[----:B------:R-:W-:-:S04]  /*0450*/  UIADD3 UR5, UPT, UPT, UR5, 0x8, URZ ;  /* 0x0000000805057890 */ /* 0x000fc8000fffe0ff */
[----:B------:R-:W-:Y:S01]  /*0460*/  UISETP.NE.AND UP0, UPT, UR5, URZ, UPT ;  /* 0x000000ff0500728c */ /* 0x000fe2000bf05270 */
[----:B-1----:R-:W-:Y:S02]  /*0470*/  MOV R5, UR20 ;  /* 0x0000001400057c02 */ /* 0x002fe40008000f00 */
[----:B0-----:R-:W-:Y:S02]  /*0480*/  IADD3 R2, P0, PT, R2, 0x20, RZ ;  /* 0x0000002002027810 */ /* 0x001fe40007f1e0ff */
[----:B------:R-:W-:Y:S02]  /*0490*/  LEA R14, R5, R14, 0x3 ;  /* 0x0000000e050e7211 */ /* 0x000fe400078e18ff */
[----:B------:R-:W-:Y:S01]  /*04a0*/  IADD3.X R3, PT, PT, RZ, R3, RZ, P0, !PT ;  /* 0x00000003ff037210 */ /* 0x000fe200007fe4ff */
[----:B--2---:R-:W-:-:S04]  /*04b0*/  FFMA R22, R21, R22, R12 ;  /* 0x0000001615167223 */ /* 0x004fc8000000000c */
[----:B---3--:R-:W-:-:S04]  /*04c0*/  FFMA R20, R19, R20, R22 ;  /* 0x0000001413147223 */ /* 0x008fc80000000016 */
[----:B----4-:R-:W-:-:S04]  /*04d0*/  FFMA R18, R17, R18, R20 ;  /* 0x0000001211127223 */ /* 0x010fc80000000014 */
[----:B-----5:R-:W-:-:S04]  /*04e0*/  FFMA R16, R15, R16, R18 ;  /* 0x000000100f107223 */ /* 0x020fc80000000012 */
[----:B------:R-:W-:-:S04]  /*04f0*/  FFMA R23, R23, R4, R16 ;  /* 0x0000000417177223 */ /* 0x000fc80000000010 */
[----:B------:R-:W-:-:S04]  /*0500*/  FFMA R24, R24, R7, R23 ;  /* 0x0000000718187223 */ /* 0x000fc80000000017 */
[----:B------:R-:W-:-:S04]  /*0510*/  FFMA R8, R25, R8, R24 ;  /* 0x0000000819087223 */ /* 0x000fc80000000018 */
[----:B------:R-:W-:Y:S01]  /*0520*/  FFMA R12, R27, R10, R8 ;  /* 0x0000000a1b0c7223 */ /* 0x000fe20000000008 */
[----:B------:R-:W-:Y:S06]  /*0530*/  BRA.U UP0, `(.L_x_4) ;  /* 0xfffffffd003c7547 */ /* 0x000fec000b83ffff */
.L_x_3:
[----:B------:R-:W-:-:S04]  /*0540*/  ULOP3.LUT UR6, UR20, 0x7, URZ, 0xc0, !UPT ;  /* 0x0000000714067892 */ /* 0x000fc8000f8ec0ff */
[----:B------:R-:W-:-:S09]  /*0550*/  UISETP.NE.AND UP0, UPT, UR6, URZ, UPT ;  /* 0x000000ff0600728c */ /* 0x000fd2000bf05270 */
[----:B------:R-:W-:Y:S05]  /*0560*/  BRA.U !UP0, `(.L_x_5) ;  /* 0x0000000508387547 */ /* 0x000fea000b800000 */
[----:B------:R-:W-:Y:S02]  /*0570*/  UISETP.GE.U32.AND UP0, UPT, UR6, 0x4, UPT ;  /* 0x000000040600788c */ /* 0x000fe4000bf06070 */
[----:B------:R-:W-:-:S04]  /*0580*/  ULOP3.LUT UR5, UR20, 0x3, URZ, 0xc0, !UPT ;  /* 0x0000000314057892 */ /* 0x000fc8000f8ec0ff */
[----:B------:R-:W-:-:S03]  /*0590*/  UISETP.NE.AND UP1, UPT, UR5, URZ, UPT ;  /* 0x000000ff0500728c */ /* 0x000fc6000bf25270 */
[----:B------:R-:W-:Y:S08]  /*05a0*/  BRA.U !UP0, `(.L_x_6) ;  /* 0x00000001087c7547 */ /* 0x000ff0000b800000 */
[----:B------:R-:W1:Y:S01]  /*05b0*/  LDC.64 R6, c[0x0][0x388] ;  /* 0x0000e200ff067b82 */ /* 0x000e620000000a00 */
[----:B------:R-:W2:Y:S01]  /*05c0*/  LDCU.64 UR6, c[0x0][0x380] ;  /* 0x00007000ff0677ac */ /* 0x000ea20008000a00 */
[----:B------:R-:W-:Y:S01]  /*05d0*/  IMAD.U32 R9, RZ, RZ, UR4 ;  /* 0x00000004ff097e24 */ /* 0x000fe2000f8e00ff */
[C---:B------:R-:W-:Y:S02]  /*05e0*/  IADD3 R3, PT, PT, R13.reuse, UR4, RZ ;  /* 0x000000040d037c10 */ /* 0x040fe4000fffe0ff */
[----:B------:R-:W-:Y:S01]  /*05f0*/  IADD3 R10, P0, PT, R13, UR4, RZ ;  /* 0x000000040d0a7c10 */ /* 0x000fe2000ff1e0ff */
[----:B------:R-:W-:Y:S01]  /*0600*/  IMAD R9, R9, UR20, R0 ;  /* 0x0000001409097c24 */ /* 0x000fe2000f8e0200 */
[----:B------:R-:W-:Y:S01]  /*0610*/  MOV R11, UR20 ;  /* 0x00000014000b7c02 */ /* 0x000fe20008000f00 */
[----:B------:R-:W3:Y:S01]  /*0620*/  LDC.64 R4, c[0x0][0x380] ;  /* 0x0000e000ff047b82 */ /* 0x000ee20000000a00 */
[----:B------:R-:W-:Y:S01]  /*0630*/  MOV R15, UR20 ;  /* 0x00000014000f7c02 */ /* 0x000fe20008000f00 */
[----:B-1----:R-:W-:Y:S01]  /*0640*/  IMAD.WIDE R6, R9, 0x4, R6 ;  /* 0x0000000409067825 */ /* 0x002fe200078e0206 */
[----:B------:R-:W-:-:S05]  /*0650*/  MOV R9, UR20 ;  /* 0x0000001400097c02 */ /* 0x000fca0008000f00 */
[----:B------:R-:W-:Y:S02]  /*0660*/  IMAD.WIDE R8, R9, 0x4, R6 ;  /* 0x0000000409087825 */ /* 0x000fe400078e0206 */
[----:B0-----:R-:W4:Y:S02]  /*0670*/  LDG.E R6, desc[UR18][R6.64] ;  /* 0x0000001206067981 */ /* 0x001f24000c1e1900 */
[----:B---3--:R-:W-:Y:S01]  /*0680*/  IMAD.WIDE.U32 R4, R3, 0x4, R4 ;  /* 0x0000000403047825 */ /* 0x008fe200078e0004 */
[----:B------:R-:W-:Y:S01]  /*0690*/  IADD3.X R3, PT, PT, RZ, RZ, RZ, P0, !PT ;  /* 0x000000ffff037210 */ /* 0x000fe200007fe4ff */
[----:B------:R-:W3:Y:S01]  /*06a0*/  LDG.E R17, desc[UR18][R8.64] ;  /* 0x0000001208117981 */ /* 0x000ee2000c1e1900 */
[----:B--2---:R-:W-:-:S03]  /*06b0*/  LEA R2, P0, R10, UR6, 0x2 ;  /* 0x000000060a027c11 */ /* 0x004fc6000f8010ff */
[----:B------:R-:W4:Y:S01]  /*06c0*/  LDG.E R5, desc[UR18][R4.64] ;  /* 0x0000001204057981 */ /* 0x000f22000c1e1900 */
[----:B------:R-:W-:Y:S01]  /*06d0*/  LEA.HI.X R3, R10, UR7, R3, 0x2, P0 ;  /* 0x000000070a037c11 */ /* 0x000fe200080f1403 */
[----:B------:R-:W-:-:S04]  /*06e0*/  IMAD.WIDE R10, R11, 0x4, R8 ;  /* 0x000000040b0a7825 */ /* 0x000fc800078e0208 */
[----:B------:R-:W3:Y:S01]  /*06f0*/  LDG.E R16, desc[UR18][R2.64+0x4] ;  /* 0x0000041202107981 */ /* 0x000ee2000c1e1900 */
[----:B------:R-:W-:-:S03]  /*0700*/  IMAD.WIDE R14, R15, 0x4, R10 ;  /* 0x000000040f0e7825 */ /* 0x000fc600078e020a */
[----:B------:R-:W2:Y:S04]  /*0710*/  LDG.E R19, desc[UR18][R10.64] ;  /* 0x000000120a137981 */ /* 0x000ea8000c1e1900 */
[----:B------:R-:W2:Y:S04]  /*0720*/  LDG.E R18, desc[UR18][R2.64+0x8] ;  /* 0x0000081202127981 */ /* 0x000ea8000c1e1900 */
[----:B------:R-:W5:Y:S04]  /*0730*/  LDG.E R20, desc[UR18][R2.64+0xc] ;  /* 0x00000c1202147981 */ /* 0x000f68000c1e1900 */
[----:B------:R-:W5:Y:S01]  /*0740*/  LDG.E R14, desc[UR18][R14.64] ;  /* 0x000000120e0e7981 */ /* 0x000f62000c1e1900 */
[----:B------:R-:W-:Y:S01]  /*0750*/  UIADD3 UR4, UPT, UPT, UR4, 0x4, URZ ;  /* 0x0000000404047890 */ /* 0x000fe2000fffe0ff */
[----:B----4-:R-:W-:-:S04]  /*0760*/  FFMA R5, R5, R6, R12 ;  /* 0x0000000605057223 */ /* 0x010fc8000000000c */
[----:B---3--:R-:W-:-:S04]  /*0770*/  FFMA R5, R16, R17, R5 ;  /* 0x0000001110057223 */ /* 0x008fc80000000005 */
[----:B--2---:R-:W-:-:S04]  /*0780*/  FFMA R5, R18, R19, R5 ;  /* 0x0000001312057223 */ /* 0x004fc80000000005 */
[----:B-----5:R-:W-:-:S07]  /*0790*/  FFMA R12, R20, R14, R5 ;  /* 0x0000000e140c7223 */ /* 0x020fce0000000005 */
.L_x_6:
[----:B------:R-:W-:Y:S05]  /*07a0*/  BRA.U !UP1, `(.L_x_5) ;  /* 0x0000000109a87547 */ /* 0x000fea000b800000 */
[----:B------:R-:W-:Y:S01]  /*07b0*/  UISETP.NE.AND UP0, UPT, UR5, 0x1, UPT ;  /* 0x000000010500788c */ /* 0x000fe2000bf05270 */
[----:B------:R-:W-:Y:S01]  /*07c0*/  MOV R7, UR4 ;  /* 0x0000000400077c02 */ /* 0x000fe20008000f00 */
[----:B------:R-:W-:Y:S02]  /*07d0*/  ULOP3.LUT UR5, UR20, 0x1, URZ, 0xc0, !UPT ;  /* 0x0000000114057892 */ /* 0x000fe4000f8ec0ff */
[----:B------:R-:W-:Y:S02]  /*07e0*/  MOV R15, UR20 ;  /* 0x00000014000f7c02 */ /* 0x000fe40008000f00 */
[----:B------:R-:W-:Y:S01]  /*07f0*/  UISETP.NE.U32.AND UP1, UPT, UR5, 0x1, UPT ;  /* 0x000000010500788c */ /* 0x000fe2000bf25070 */
[----:B------:R-:W-:-:S04]  /*0800*/  PLOP3.LUT P1, PT, PT, PT, UP0, 0x80, 0x8 ;  /* 0x000000000008781c */ /* 0x000fc80003f2f008 */
[----:B------:R-:W1:Y:S01]  /*0810*/  @UP0 LDCU.128 UR8, c[0x0][0x380] ;  /* 0x00007000ff0807ac */ /* 0x000e620008000c00 */
[----:B------:R-:W-:Y:S01]  /*0820*/  PLOP3.LUT P0, PT, PT, PT, UP1, 0x80, 0x8 ;  /* 0x000000000008781c */ /* 0x000fe20003f0f018 */
[----:B------:R-:W2:Y:S04]  /*0830*/  @UP0 LDCU.64 UR6, c[0x0][0x380] ;  /* 0x00007000ff0607ac */ /* 0x000ea80008000a00 */
[----:B------:R-:W3:Y:S03]  /*0840*/  @!UP1 LDCU.128 UR12, c[0x0][0x380] ;  /* 0x00007000ff0c97ac */ /* 0x000ee60008000c00 */
[C---:B------:R-:W-:Y:S02]  /*0850*/  @P1 IADD3 R3, PT, PT, R13.reuse, UR4, RZ ;  /* 0x000000040d031c10 */ /* 0x040fe4000fffe0ff */
[----:B------:R-:W-:Y:S01]  /*0860*/  @P1 IADD3 R6, P2, PT, R13, UR4, RZ ;  /* 0x000000040d061c10 */ /* 0x000fe2000ff5e0ff */
[----:B------:R-:W-:Y:S01]  /*0870*/  @UP0 UIADD3 UR4, UPT, UPT, UR4, 0x2, URZ ;  /* 0x0000000204040890 */ /* 0x000fe2000fffe0ff */
[----:B-1----:R-:W-:Y:S01]  /*0880*/  MOV R11, UR9 ;  /* 0x00000009000b7c02 */ /* 0x002fe20008000f00 */
[----:B------:R-:W-:Y:S01]  /*0890*/  IMAD.U32 R10, RZ, RZ, UR8 ;  /* 0x00000008ff0a7e24 */ /* 0x000fe2000f8e00ff */
[----:B------:R-:W-:-:S02]  /*08a0*/  MOV R4, UR10 ;  /* 0x0000000a00047c02 */ /* 0x000fc40008000f00 */
[----:B------:R-:W-:Y:S01]  /*08b0*/  MOV R5, UR11 ;  /* 0x0000000b00057c02 */ /* 0x000fe20008000f00 */
[----:B------:R-:W-:-:S04]  /*08c0*/  @P1 IMAD.WIDE.U32 R10, R3, 0x4, R10 ;  /* 0x00000004030a1825 */ /* 0x000fc800078e000a */
[----:B------:R-:W-:Y:S01]  /*08d0*/  @P1 IMAD R3, R7, UR20, R0 ;  /* 0x0000001407031c24 */ /* 0x000fe2000f8e0200 */
[----:B------:R-:W-:Y:S01]  /*08e0*/  @P1 IADD3.X R7, PT, PT, RZ, RZ, RZ, P2, !PT ;  /* 0x000000ffff071210 */ /* 0x000fe200017fe4ff */
[----:B------:R-:W-:Y:S01]  /*08f0*/  IMAD.U32 R19, RZ, RZ, UR4 ;  /* 0x00000004ff137e24 */ /* 0x000fe2000f8e00ff */
[C---:B--2---:R-:W-:Y:S01]  /*0900*/  @P1 LEA R2, P2, R6.reuse, UR6, 0x2 ;  /* 0x0000000606021c11 */ /* 0x044fe2000f8410ff */
[----:B------:R-:W-:Y:S01]  /*0910*/  @P1 IMAD.WIDE R4, R3, 0x4, R4 ;  /* 0x0000000403041825 */ /* 0x000fe200078e0204 */
[----:B------:R-:W-:Y:S01]  /*0920*/  @!P0 IADD3 R17, PT, PT, R13, UR4, RZ ;  /* 0x000000040d118c10 */ /* 0x000fe2000fffe0ff */
[----:B0-----:R-:W2:Y:S01]  /*0930*/  @P1 LDG.E R11, desc[UR18][R10.64] ;  /* 0x000000120a0b1981 */ /* 0x001ea2000c1e1900 */
[----:B------:R-:W-:Y:S01]  /*0940*/  @P1 LEA.HI.X R3, R6, UR7, R7, 0x2, P2 ;  /* 0x0000000706031c11 */ /* 0x000fe200090f1407 */
[----:B------:R-:W-:Y:S01]  /*0950*/  @!P0 IMAD R19, R19, UR20, R0 ;  /* 0x0000001413138c24 */ /* 0x000fe2000f8e0200 */
[----:B---3--:R-:W-:Y:S01]  /*0960*/  MOV R6, UR12 ;  /* 0x0000000c00067c02 */ /* 0x008fe20008000f00 */
[----:B------:R-:W-:Y:S01]  /*0970*/  @P1 IMAD.WIDE R14, R15, 0x4, R4 ;  /* 0x000000040f0e1825 */ /* 0x000fe200078e0204 */
[----:B------:R-:W-:Y:S01]  /*0980*/  MOV R7, UR13 ;  /* 0x0000000d00077c02 */ /* 0x000fe20008000f00 */
[----:B------:R-:W2:Y:S01]  /*0990*/  @P1 LDG.E R4, desc[UR18][R4.64] ;  /* 0x0000001204041981 */ /* 0x000ea2000c1e1900 */
[----:B------:R-:W-:-:S02]  /*09a0*/  MOV R8, UR14 ;  /* 0x0000000e00087c02 */ /* 0x000fc40008000f00 */
[----:B------:R-:W-:Y:S01]  /*09b0*/  MOV R9, UR15 ;  /* 0x0000000f00097c02 */ /* 0x000fe20008000f00 */
[----:B------:R-:W-:Y:S01]  /*09c0*/  @!P0 IMAD.WIDE.U32 R6, R17, 0x4, R6 ;  /* 0x0000000411068825 */ /* 0x000fe200078e0006 */
[----:B------:R-:W3:Y:S03]  /*09d0*/  @P1 LDG.E R14, desc[UR18][R14.64] ;  /* 0x000000120e0e1981 */ /* 0x000ee6000c1e1900 */
[----:B------:R-:W-:Y:S01]  /*09e0*/  @!P0 IMAD.WIDE R8, R19, 0x4, R8 ;  /* 0x0000000413088825 */ /* 0x000fe200078e0208 */
[----:B------:R-:W3:Y:S04]  /*09f0*/  @P1 LDG.E R2, desc[UR18][R2.64+0x4] ;  /* 0x0000041202021981 */ /* 0x000ee8000c1e1900 */
[----:B------:R-:W4:Y:S04]  /*0a00*/  @!P0 LDG.E R7, desc[UR18][R6.64] ;  /* 0x0000001206078981 */ /* 0x000f28000c1e1900 */
[----:B------:R-:W4:Y:S01]  /*0a10*/  @!P0 LDG.E R8, desc[UR18][R8.64] ;  /* 0x0000001208088981 */ /* 0x000f22000c1e1900 */
[----:B--2---:R-:W-:-:S04]  /*0a20*/  @P1 FFMA R11, R11, R4, R12 ;  /* 0x000000040b0b1223 */ /* 0x004fc8000000000c */
[----:B---3--:R-:W-:-:S04]  /*0a30*/  @P1 FFMA R12, R2, R14, R11 ;  /* 0x0000000e020c1223 */ /* 0x008fc8000000000b */
[----:B----4-:R-:W-:-:S07]  /*0a40*/  @!P0 FFMA R12, R7, R8, R12 ;  /* 0x00000008070c8223 */ /* 0x010fce000000000c */
.L_x_5:
[----:B------:R-:W1:Y:S01]  /*0a50*/  LDC.64 R2, c[0x0][0x390] ;  /* 0x0000e400ff027b82 */ /* 0x000e620000000a00 */
[----:B------:R-:W-:-:S05]  /*0a60*/  IADD3 R13, PT, PT, R0, R13, RZ ;  /* 0x0000000d000d7210 */ /* 0x000fca0007ffe0ff */
[----:B-1----:R-:W-:-:S05]  /*0a70*/  IMAD.WIDE R2, R13, 0x4, R2 ;  /* 0x000000040d027825 */ /* 0x002fca00078e0202 */
[----:B0-----:R-:W-:Y:S01]  /*0a80*/  STG.E desc[UR18][R2.64], R12 ;  /* 0x0000000c02007986 */ /* 0x001fe2000c101912 */
[----:B------:R-:W-:Y:S05]  /*0a90*/  EXIT ;  /* 0x000000000000794d */ /* 0x000fea0003800000 */
.L_x_7:
        /* <DEDUP_REMOVED lines=14> */
.L_x_9:


//--------------------- .nv.shared._Z17tiledMatMulKernelPKfS0_Pfi --------------------------
	.section	.nv.shared._Z17tiledMatMulKernelPKfS0_Pfi,"aw",@nobits
	.sectionflags	@""
	.align	16
	.zero		1024


//--------------------- .nv.shared.reserved.0     --------------------------
	.section	.nv.shared.reserved.0,"aw",@nobits
	.weak		__nv_reservedSMEM_offset_0_alias
	.size		__nv_reservedSMEM_offset_0_alias, 0, 64
	.other		__nv_reservedSMEM_offset_0_alias,@"STO_CUDA_RESERVED_SHARED STV_DEFAULT"
__nv_reservedSMEM_offset_0_alias:
	.zero		0
	.zero		64


//--------------------- .nv.shared._Z17naiveMatMulKernelPKfS0_Pfi --------------------------
	.section	.nv.shared._Z17naiveMatMulKernelPKfS0_Pfi,"aw",@nobits
	.sectionflags	@""
	.align	16
	.zero		1024


//--------------------- .nv.constant0._Z17tiledMatMulKernelPKfS0_Pfi --------------------------
	.section	.nv.constant0._Z17tiledMatMulKernelPKfS0_Pfi,"a",@progbits
	.sectionflags	@""
	.align	4
.nv.constant0._Z17tiledMatMulKernelPKfS0_Pfi:
	.zero		924


//--------------------- .nv.constant0._Z17naiveMatMulKernelPKfS0_Pfi --------------------------
	.section	.nv.constant0._Z17naiveMatMulKernelPKfS0_Pfi,"a",@progbits
	.sectionflags	@""
	.align	4
.nv.constant0._Z17naiveMatMulKernelPKfS0_Pfi:
	.zero		924


//--------------------- SYMBOLS --------------------------

	.type		.nv.reservedSmem.offset0,@object
	.size		.nv.reservedSmem.offset0,0x4
	.type		.nv.reservedSmem.cap,@object
	.size		.nv.reservedSmem.cap,0x4
